//
// Generated by NVIDIA NVVM Compiler
//
// Compiler Build ID: CL-36424714
// Cuda compilation tools, release 13.0, V13.0.88
// Based on NVVM 20.0.0
//

.version 9.0
.target sm_100
.address_size 64

	// .globl	mandelbrot_k

.visible .entry mandelbrot_k(
	.param .u64 .ptr .align 1 mandelbrot_k_param_0,
	.param .u32 mandelbrot_k_param_1,
	.param .u32 mandelbrot_k_param_2,
	.param .align 4 .b8 mandelbrot_k_param_3[8],
	.param .align 4 .b8 mandelbrot_k_param_4[8]
)
{
	.reg .pred 	%p<18>;
	.reg .b32 	%r<34>;
	.reg .b32 	%f<147>;
	.reg .b64 	%rd<5>;

	ld.param.u64 	%rd1, [mandelbrot_k_param_0];
	ld.param.f32 	%f69, [mandelbrot_k_param_3+4];
	ld.param.f32 	%f70, [mandelbrot_k_param_4+4];
	ld.param.f32 	%f71, [mandelbrot_k_param_3];
	ld.param.f32 	%f72, [mandelbrot_k_param_4];
	ld.param.u32 	%r21, [mandelbrot_k_param_1];
	ld.param.u32 	%r23, [mandelbrot_k_param_2];
	mov.u32 	%r24, %tid.x;
	mov.u32 	%r25, %ctaid.x;
	mov.u32 	%r26, %ntid.x;
	mad.lo.s32 	%r1, %r25, %r26, %r24;
	mov.u32 	%r27, %tid.y;
	mov.u32 	%r28, %ctaid.y;
	mov.u32 	%r29, %ntid.y;
	mad.lo.s32 	%r2, %r28, %r29, %r27;
	sub.f32 	%f73, %f72, %f71;
	sub.f32 	%f74, %f70, %f69;
	cvt.rn.f32.s32 	%f75, %r1;
	cvt.rn.f32.s32 	%f76, %r21;
	div.rn.f32 	%f77, %f75, %f76;
	cvt.rn.f32.u32 	%f78, %r2;
	cvt.rn.f32.s32 	%f79, %r23;
	div.rn.f32 	%f80, %f78, %f79;
	fma.rn.f32 	%f1, %f77, %f73, %f71;
	fma.rn.f32 	%f2, %f80, %f74, %f69;
	mov.b32 	%r3, 0;
	mov.f32 	%f145, %f2;
	mov.f32 	%f146, %f1;
$L__BB0_1:
	mul.f32 	%f5, %f146, %f146;
	mul.f32 	%f6, %f145, %f145;
	add.f32 	%f81, %f5, %f6;
	setp.geu.f32 	%p1, %f81, 0f40800000;
	mov.u32 	%r33, %r3;
	@%p1 bra 	$L__BB0_33;
	sub.f32 	%f82, %f5, %f6;
	mul.f32 	%f83, %f146, %f145;
	fma.rn.f32 	%f84, %f146, %f145, %f83;
	add.f32 	%f7, %f1, %f82;
	add.f32 	%f8, %f2, %f84;
	mul.f32 	%f9, %f7, %f7;
	mul.f32 	%f10, %f8, %f8;
	add.f32 	%f85, %f9, %f10;
	setp.geu.f32 	%p2, %f85, 0f40800000;
	@%p2 bra 	$L__BB0_32;
	sub.f32 	%f86, %f9, %f10;
	mul.f32 	%f87, %f7, %f8;
	fma.rn.f32 	%f88, %f7, %f8, %f87;
	add.f32 	%f11, %f1, %f86;
	add.f32 	%f12, %f2, %f88;
	mul.f32 	%f13, %f11, %f11;
	mul.f32 	%f14, %f12, %f12;
	add.f32 	%f89, %f13, %f14;
	setp.geu.f32 	%p3, %f89, 0f40800000;
	@%p3 bra 	$L__BB0_31;
	sub.f32 	%f90, %f13, %f14;
	mul.f32 	%f91, %f11, %f12;
	fma.rn.f32 	%f92, %f11, %f12, %f91;
	add.f32 	%f15, %f1, %f90;
	add.f32 	%f16, %f2, %f92;
	mul.f32 	%f17, %f15, %f15;
	mul.f32 	%f18, %f16, %f16;
	add.f32 	%f93, %f17, %f18;
	setp.geu.f32 	%p4, %f93, 0f40800000;
	@%p4 bra 	$L__BB0_30;
	sub.f32 	%f94, %f17, %f18;
	mul.f32 	%f95, %f15, %f16;
	fma.rn.f32 	%f96, %f15, %f16, %f95;
	add.f32 	%f19, %f1, %f94;
	add.f32 	%f20, %f2, %f96;
	mul.f32 	%f21, %f19, %f19;
	mul.f32 	%f22, %f20, %f20;
	add.f32 	%f97, %f21, %f22;
	setp.geu.f32 	%p5, %f97, 0f40800000;
	@%p5 bra 	$L__BB0_29;
	sub.f32 	%f98, %f21, %f22;
	mul.f32 	%f99, %f19, %f20;
	fma.rn.f32 	%f100, %f19, %f20, %f99;
	add.f32 	%f23, %f1, %f98;
	add.f32 	%f24, %f2, %f100;
	mul.f32 	%f25, %f23, %f23;
	mul.f32 	%f26, %f24, %f24;
	add.f32 	%f101, %f25, %f26;
	setp.geu.f32 	%p6, %f101, 0f40800000;
	@%p6 bra 	$L__BB0_28;
	sub.f32 	%f102, %f25, %f26;
	mul.f32 	%f103, %f23, %f24;
	fma.rn.f32 	%f104, %f23, %f24, %f103;
	add.f32 	%f27, %f1, %f102;
	add.f32 	%f28, %f2, %f104;
	mul.f32 	%f29, %f27, %f27;
	mul.f32 	%f30, %f28, %f28;
	add.f32 	%f105, %f29, %f30;
	setp.geu.f32 	%p7, %f105, 0f40800000;
	@%p7 bra 	$L__BB0_27;
	sub.f32 	%f106, %f29, %f30;
	mul.f32 	%f107, %f27, %f28;
	fma.rn.f32 	%f108, %f27, %f28, %f107;
	add.f32 	%f31, %f1, %f106;
	add.f32 	%f32, %f2, %f108;
	mul.f32 	%f33, %f31, %f31;
	mul.f32 	%f34, %f32, %f32;
	add.f32 	%f109, %f33, %f34;
	setp.geu.f32 	%p8, %f109, 0f40800000;
	@%p8 bra 	$L__BB0_26;
	sub.f32 	%f110, %f33, %f34;
	mul.f32 	%f111, %f31, %f32;
	fma.rn.f32 	%f112, %f31, %f32, %f111;
	add.f32 	%f35, %f1, %f110;
	add.f32 	%f36, %f2, %f112;
	mul.f32 	%f37, %f35, %f35;
	mul.f32 	%f38, %f36, %f36;
	add.f32 	%f113, %f37, %f38;
	setp.geu.f32 	%p9, %f113, 0f40800000;
	@%p9 bra 	$L__BB0_25;
	sub.f32 	%f114, %f37, %f38;
	mul.f32 	%f115, %f35, %f36;
	fma.rn.f32 	%f116, %f35, %f36, %f115;
	add.f32 	%f39, %f1, %f114;
	add.f32 	%f40, %f2, %f116;
	mul.f32 	%f41, %f39, %f39;
	mul.f32 	%f42, %f40, %f40;
	add.f32 	%f117, %f41, %f42;
	setp.geu.f32 	%p10, %f117, 0f40800000;
	@%p10 bra 	$L__BB0_24;
	sub.f32 	%f118, %f41, %f42;
	mul.f32 	%f119, %f39, %f40;
	fma.rn.f32 	%f120, %f39, %f40, %f119;
	add.f32 	%f43, %f1, %f118;
	add.f32 	%f44, %f2, %f120;
	mul.f32 	%f45, %f43, %f43;
	mul.f32 	%f46, %f44, %f44;
	add.f32 	%f121, %f45, %f46;
	setp.geu.f32 	%p11, %f121, 0f40800000;
	@%p11 bra 	$L__BB0_23;
	sub.f32 	%f122, %f45, %f46;
	mul.f32 	%f123, %f43, %f44;
	fma.rn.f32 	%f124, %f43, %f44, %f123;
	add.f32 	%f47, %f1, %f122;
	add.f32 	%f48, %f2, %f124;
	mul.f32 	%f49, %f47, %f47;
	mul.f32 	%f50, %f48, %f48;
	add.f32 	%f125, %f49, %f50;
	setp.geu.f32 	%p12, %f125, 0f40800000;
	@%p12 bra 	$L__BB0_22;
	sub.f32 	%f126, %f49, %f50;
	mul.f32 	%f127, %f47, %f48;
	fma.rn.f32 	%f128, %f47, %f48, %f127;
	add.f32 	%f51, %f1, %f126;
	add.f32 	%f52, %f2, %f128;
	mul.f32 	%f53, %f51, %f51;
	mul.f32 	%f54, %f52, %f52;
	add.f32 	%f129, %f53, %f54;
	setp.geu.f32 	%p13, %f129, 0f40800000;
	@%p13 bra 	$L__BB0_21;
	sub.f32 	%f130, %f53, %f54;
	mul.f32 	%f131, %f51, %f52;
	fma.rn.f32 	%f132, %f51, %f52, %f131;
	add.f32 	%f55, %f1, %f130;
	add.f32 	%f56, %f2, %f132;
	mul.f32 	%f57, %f55, %f55;
	mul.f32 	%f58, %f56, %f56;
	add.f32 	%f133, %f57, %f58;
	setp.geu.f32 	%p14, %f133, 0f40800000;
	@%p14 bra 	$L__BB0_20;
	sub.f32 	%f134, %f57, %f58;
	mul.f32 	%f135, %f55, %f56;
	fma.rn.f32 	%f136, %f55, %f56, %f135;
	add.f32 	%f59, %f1, %f134;
	add.f32 	%f60, %f2, %f136;
	mul.f32 	%f61, %f59, %f59;
	mul.f32 	%f62, %f60, %f60;
	add.f32 	%f137, %f61, %f62;
	setp.geu.f32 	%p15, %f137, 0f40800000;
	@%p15 bra 	$L__BB0_19;
	sub.f32 	%f138, %f61, %f62;
	mul.f32 	%f139, %f59, %f60;
	fma.rn.f32 	%f140, %f59, %f60, %f139;
	add.f32 	%f63, %f1, %f138;
	add.f32 	%f64, %f2, %f140;
	mul.f32 	%f65, %f63, %f63;
	mul.f32 	%f66, %f64, %f64;
	add.f32 	%f141, %f65, %f66;
	setp.geu.f32 	%p16, %f141, 0f40800000;
	@%p16 bra 	$L__BB0_18;
	sub.f32 	%f142, %f65, %f66;
	mul.f32 	%f143, %f63, %f64;
	fma.rn.f32 	%f144, %f63, %f64, %f143;
	add.f32 	%f146, %f1, %f142;
	add.f32 	%f145, %f2, %f144;
	add.s32 	%r3, %r3, 16;
	setp.eq.s32 	%p17, %r3, 256;
	mov.b32 	%r33, 256;
	@%p17 bra 	$L__BB0_33;
	bra.uni 	$L__BB0_1;
$L__BB0_18:
	add.s32 	%r33, %r3, 15;
	bra.uni 	$L__BB0_33;
$L__BB0_19:
	add.s32 	%r33, %r3, 14;
	bra.uni 	$L__BB0_33;
$L__BB0_20:
	add.s32 	%r33, %r3, 13;
	bra.uni 	$L__BB0_33;
$L__BB0_21:
	add.s32 	%r33, %r3, 12;
	bra.uni 	$L__BB0_33;
$L__BB0_22:
	add.s32 	%r33, %r3, 11;
	bra.uni 	$L__BB0_33;
$L__BB0_23:
	add.s32 	%r33, %r3, 10;
	bra.uni 	$L__BB0_33;
$L__BB0_24:
	add.s32 	%r33, %r3, 9;
	bra.uni 	$L__BB0_33;
$L__BB0_25:
	add.s32 	%r33, %r3, 8;
	bra.uni 	$L__BB0_33;
$L__BB0_26:
	add.s32 	%r33, %r3, 7;
	bra.uni 	$L__BB0_33;
$L__BB0_27:
	add.s32 	%r33, %r3, 6;
	bra.uni 	$L__BB0_33;
$L__BB0_28:
	add.s32 	%r33, %r3, 5;
	bra.uni 	$L__BB0_33;
$L__BB0_29:
	add.s32 	%r33, %r3, 4;
	bra.uni 	$L__BB0_33;
$L__BB0_30:
	add.s32 	%r33, %r3, 3;
	bra.uni 	$L__BB0_33;
$L__BB0_31:
	add.s32 	%r33, %r3, 2;
	bra.uni 	$L__BB0_33;
$L__BB0_32:
	add.s32 	%r33, %r3, 1;
$L__BB0_33:
	cvta.to.global.u64 	%rd2, %rd1;
	mad.lo.s32 	%r31, %r21, %r2, %r1;
	mul.wide.s32 	%rd3, %r31, 4;
	add.s64 	%rd4, %rd2, %rd3;
	st.global.u32 	[%rd4], %r33;
	ret;

}


// ===== COMPILED SASS (sm_100) =====

	.target	sm_100

	.elftype	@"ET_EXEC"


//--------------------- .note.nv.tkinfo           --------------------------
	.section	.note.nv.tkinfo,"",@"SHT_NOTE"
	.sectionflags	@"SHF_NOTE_NV_TKINFO"
	.tkinfo
        /*0018*/ 	.word	0x00000002
        /*0030*/ 	.string	""
        /*0030*/ 	.string	"ptxas"
        /*0030*/ 	.string	"Cuda compilation tools, release 13.0, V13.0.88"
        /*0030*/ 	.string	"Build cuda_13.0.r13.0/compiler.36424714_0"
        /*0030*/ 	.string	"-arch sm_100 -m 64 "



//--------------------- .note.nv.cuinfo           --------------------------
	.section	.note.nv.cuinfo,"",@"SHT_NOTE"
	.sectionflags	@"SHF_NOTE_NV_CUINFO"
        /*0018*/ 	.short	0x0002
        /*001a*/ 	.short	0x0064
        /*001c*/ 	.short	0x0082
	.zero		2


//--------------------- .nv.info                  --------------------------
	.section	.nv.info,"",@"SHT_CUDA_INFO"
	.align	4


	//----- nvinfo : EIATTR_REGCOUNT
	.align		4
        /*0000*/ 	.byte	0x04, 0x2f
        /*0002*/ 	.short	(.L_1 - .L_0)
	.align		4
.L_0:
        /*0004*/ 	.word	index@(mandelbrot_k)
        /*0008*/ 	.word	0x00000013


	//----- nvinfo : EIATTR_FRAME_SIZE
	.align		4
.L_1:
        /*000c*/ 	.byte	0x04, 0x11
        /*000e*/ 	.short	(.L_3 - .L_2)
	.align		4
.L_2:
        /*0010*/ 	.word	index@($__internal_0_$__cuda_sm3x_div_rn_noftz_f32_slowpath)
        /*0014*/ 	.word	0x00000000


	//----- nvinfo : EIATTR_FRAME_SIZE
	.align		4
.L_3:
        /*0018*/ 	.byte	0x04, 0x11
        /*001a*/ 	.short	(.L_5 - .L_4)
	.align		4
.L_4:
        /*001c*/ 	.word	index@(mandelbrot_k)
        /*0020*/ 	.word	0x00000000


	//----- nvinfo : EIATTR_MIN_STACK_SIZE
	.align		4
.L_5:
        /*0024*/ 	.byte	0x04, 0x12
        /*0026*/ 	.short	(.L_7 - .L_6)
	.align		4
.L_6:
        /*0028*/ 	.word	index@(mandelbrot_k)
        /*002c*/ 	.word	0x00000000
.L_7:


//--------------------- .nv.compat                --------------------------
	.section	.nv.compat,"",@"SHT_CUDA_COMPAT_INFO"
	.align	4
        /*0000*/ 	.byte	0x02, 0x09, 0x00, 0x00, 0x02, 0x02, 0x01, 0x00, 0x02, 0x05, 0x05, 0x00, 0x03, 0x07, 0x01, 0x01
        /*0010*/ 	.byte	0x02, 0x03, 0x00, 0x00, 0x02, 0x06, 0x01, 0x00, 0x04, 0x0b, 0x08, 0x00, 0x01, 0x00, 0x00, 0x00
        /*0020*/ 	.byte	0x00, 0x00, 0x00, 0x00


//--------------------- .nv.info.mandelbrot_k     --------------------------
	.section	.nv.info.mandelbrot_k,"",@"SHT_CUDA_INFO"
	.sectionflags	@""
	.align	4


	//----- nvinfo : EIATTR_CUDA_API_VERSION
	.align		4
        /*0000*/ 	.byte	0x04, 0x37
        /*0002*/ 	.short	(.L_9 - .L_8)
.L_8:
        /*0004*/ 	.word	0x00000082


	//----- nvinfo : EIATTR_KPARAM_INFO
	.align		4
.L_9:
        /*0008*/ 	.byte	0x04, 0x17
        /*000a*/ 	.short	(.L_11 - .L_10)
.L_10:
        /*000c*/ 	.word	0x00000000
        /*0010*/ 	.short	0x0004
        /*0012*/ 	.short	0x0018
        /*0014*/ 	.byte	0x00, 0xf0, 0x21, 0x00


	//----- nvinfo : EIATTR_KPARAM_INFO
	.align		4
.L_11:
        /*0018*/ 	.byte	0x04, 0x17
        /*001a*/ 	.short	(.L_13 - .L_12)
.L_12:
        /*001c*/ 	.word	0x00000000
        /*0020*/ 	.short	0x0003
        /*0022*/ 	.short	0x0010
        /*0024*/ 	.byte	0x00, 0xf0, 0x21, 0x00


	//----- nvinfo : EIATTR_KPARAM_INFO
	.align		4
.L_13:
        /*0028*/ 	.byte	0x04, 0x17
        /*002a*/ 	.short	(.L_15 - .L_14)
.L_14:
        /*002c*/ 	.word	0x00000000
        /*0030*/ 	.short	0x0002
        /*0032*/ 	.short	0x000c
        /*0034*/ 	.byte	0x00, 0xf0, 0x11, 0x00


	//----- nvinfo : EIATTR_KPARAM_INFO
	.align		4
.L_15:
        /*0038*/ 	.byte	0x04, 0x17
        /*003a*/ 	.short	(.L_17 - .L_16)
.L_16:
        /*003c*/ 	.word	0x00000000
        /*0040*/ 	.short	0x0001
        /*0042*/ 	.short	0x0008
        /*0044*/ 	.byte	0x00, 0xf0, 0x11, 0x00


	//----- nvinfo : EIATTR_KPARAM_INFO
	.align		4
.L_17:
        /*0048*/ 	.byte	0x04, 0x17
        /*004a*/ 	.short	(.L_19 - .L_18)
.L_18:
        /*004c*/ 	.word	0x00000000
        /*0050*/ 	.short	0x0000
        /*0052*/ 	.short	0x0000
        /*0054*/ 	.byte	0x00, 0xf5, 0x21, 0x00


	//----- nvinfo : EIATTR_SPARSE_MMA_MASK
	.align		4
.L_19:
        /*0058*/ 	.byte	0x03, 0x50
        /*005a*/ 	.short	0x0000


	//----- nvinfo : EIATTR_MAXREG_COUNT
	.align		4
        /*005c*/ 	.byte	0x03, 0x1b
        /*005e*/ 	.short	0x00ff


	//----- nvinfo : EIATTR_MERCURY_ISA_VERSION
	.align		4
        /*0060*/ 	.byte	0x03, 0x5f
        /*0062*/ 	.short	0x0101


	//----- nvinfo : EIATTR_VRC_CTA_INIT_COUNT
	.align		4
        /*0064*/ 	.byte	0x02, 0x4a
	.zero		1
	.zero		1


	//----- nvinfo : EIATTR_EXIT_INSTR_OFFSETS
	.align		4
        /*0068*/ 	.byte	0x04, 0x1c
        /*006a*/ 	.short	(.L_21 - .L_20)


	//   ....[0]....
.L_20:
        /*006c*/ 	.word	0x00001070


	//----- nvinfo : EIATTR_CRS_STACK_SIZE
	.align		4
.L_21:
        /*0070*/ 	.byte	0x04, 0x1e
        /*0072*/ 	.short	(.L_23 - .L_22)
.L_22:
        /*0074*/ 	.word	0x00000000


	//----- nvinfo : EIATTR_CBANK_PARAM_SIZE
	.align		4
.L_23:
        /*0078*/ 	.byte	0x03, 0x19
        /*007a*/ 	.short	0x0020


	//----- nvinfo : EIATTR_PARAM_CBANK
	.align		4
        /*007c*/ 	.byte	0x04, 0x0a
        /*007e*/ 	.short	(.L_25 - .L_24)
	.align		4
.L_24:
        /*0080*/ 	.word	index@(.nv.constant0.mandelbrot_k)
        /*0084*/ 	.short	0x0380
        /*0086*/ 	.short	0x0020


	//----- nvinfo : EIATTR_SW_WAR
	.align		4
.L_25:
        /*0088*/ 	.byte	0x04, 0x36
        /*008a*/ 	.short	(.L_27 - .L_26)
.L_26:
        /*008c*/ 	.word	0x00000008
.L_27:


//--------------------- .nv.callgraph             --------------------------
	.section	.nv.callgraph,"",@"SHT_CUDA_CALLGRAPH"
	.align	4
	.sectionentsize	8
	.align		4
        /*0000*/ 	.word	0x00000000
	.align		4
        /*0004*/ 	.word	0xffffffff
	.align		4
        /*0008*/ 	.word	0x00000000
	.align		4
        /*000c*/ 	.word	0xfffffffe
	.align		4
        /*0010*/ 	.word	0x00000000
	.align		4
        /*0014*/ 	.word	0xfffffffd
	.align		4
        /*0018*/ 	.word	0x00000000
	.align		4
        /*001c*/ 	.word	0xfffffffc


//--------------------- .text.mandelbrot_k        --------------------------
	.section	.text.mandelbrot_k,"ax",@progbits
	.align	128
        .global         mandelbrot_k
        .type           mandelbrot_k,@function
        .size           mandelbrot_k,(.L_x_34 - mandelbrot_k)
        .other          mandelbrot_k,@"STO_CUDA_ENTRY STV_DEFAULT"
mandelbrot_k:
.text.mandelbrot_k:
[----:B------:R-:W-:Y:S01]  /*0000*/  LDC R1, c[0x0][0x37c] ;  /* 0x0000df00ff017b82 */ /* 0x000fe20000000800 */
[----:B------:R-:W0:Y:S01]  /*0010*/  S2R R2, SR_TID.X ;  /* 0x0000000000027919 */ /* 0x000e220000002100 */
[----:B------:R-:W1:Y:S06]  /*0020*/  LDCU UR5, c[0x0][0x388] ;  /* 0x00007100ff0577ac */ /* 0x000e6c0008000800 */
[----:B------:R-:W0:Y:S01]  /*0030*/  S2UR UR4, SR_CTAID.X ;  /* 0x00000000000479c3 */ /* 0x000e220000002500 */
[----:B------:R-:W-:Y:S01]  /*0040*/  BSSY.RECONVERGENT B0, `(.L_x_0) ;  /* 0x0000014000007945 */ /* 0x000fe20003800200 */
[----:B------:R-:W2:Y:S06]  /*0050*/  S2R R8, SR_TID.Y ;  /* 0x0000000000087919 */ /* 0x000eac0000002200 */
[----:B------:R-:W0:Y:S08]  /*0060*/  LDC R5, c[0x0][0x360] ;  /* 0x0000d800ff057b82 */ /* 0x000e300000000800 */
[----:B------:R-:W2:Y:S01]  /*0070*/  LDC R9, c[0x0][0x364] ;  /* 0x0000d900ff097b82 */ /* 0x000ea20000000800 */
[----:B-1----:R-:W-:-:S04]  /*0080*/  I2FP.F32.S32 R3, UR5 ;  /* 0x0000000500037c45 */ /* 0x002fc80008201400 */
[----:B------:R-:W1:Y:S03]  /*0090*/  MUFU.RCP R4, R3 ;  /* 0x0000000300047308 */ /* 0x000e660000001000 */
[----:B------:R-:W2:Y:S01]  /*00a0*/  S2UR UR5, SR_CTAID.Y ;  /* 0x00000000000579c3 */ /* 0x000ea20000002600 */
[----:B0-----:R-:W-:-:S05]  /*00b0*/  IMAD R2, R5, UR4, R2 ;  /* 0x0000000405027c24 */ /* 0x001fca000f8e0202 */
[----:B------:R-:W-:Y:S01]  /*00c0*/  I2FP.F32.S32 R0, R2 ;  /* 0x0000000200007245 */ /* 0x000fe20000201400 */
[----:B-1----:R-:W-:-:S03]  /*00d0*/  FFMA R5, -R3, R4, 1 ;  /* 0x3f80000003057423 */ /* 0x002fc60000000104 */
[----:B------:R-:W0:Y:S01]  /*00e0*/  FCHK P0, R0, R3 ;  /* 0x0000000300007302 */ /* 0x000e220000000000 */
[----:B------:R-:W-:-:S04]  /*00f0*/  FFMA R7, R4, R5, R4 ;  /* 0x0000000504077223 */ /* 0x000fc80000000004 */
[----:B------:R-:W-:Y:S01]  /*0100*/  FFMA R4, R0, R7, RZ ;  /* 0x0000000700047223 */ /* 0x000fe200000000ff */
[----:B--2---:R-:W-:-:S03]  /*0110*/  IMAD R5, R9, UR5, R8 ;  /* 0x0000000509057c24 */ /* 0x004fc6000f8e0208 */
[----:B------:R-:W-:-:S04]  /*0120*/  FFMA R6, -R3, R4, R0 ;  /* 0x0000000403067223 */ /* 0x000fc80000000100 */
[----:B------:R-:W-:Y:S01]  /*0130*/  FFMA R4, R7, R6, R4 ;  /* 0x0000000607047223 */ /* 0x000fe20000000004 */
[----:B0-----:R-:W-:Y:S06]  /*0140*/  @!P0 BRA `(.L_x_1) ;  /* 0x00000000000c8947 */ /* 0x001fec0003800000 */
[----:B------:R-:W-:-:S07]  /*0150*/  MOV R8, 0x170 ;  /* 0x0000017000087802 */ /* 0x000fce0000000f00 */
[----:B------:R-:W-:Y:S05]  /*0160*/  CALL.REL.NOINC `($__internal_0_$__cuda_sm3x_div_rn_noftz_f32_slowpath) ;  /* 0x0000000c00c47944 */ /* 0x000fea0003c00000 */
[----:B------:R-:W-:-:S07]  /*0170*/  MOV R4, R0 ;  /* 0x0000000000047202 */ /* 0x000fce0000000f00 */
.L_x_1:
[----:B------:R-:W-:Y:S05]  /*0180*/  BSYNC.RECONVERGENT B0 ;  /* 0x0000000000007941 */ /* 0x000fea0003800200 */
.L_x_0:
[----:B------:R-:W0:Y:S01]  /*0190*/  LDCU UR4, c[0x0][0x38c] ;  /* 0x00007180ff0477ac */ /* 0x000e220008000800 */
[----:B------:R-:W1:Y:S01]  /*01a0*/  LDC.64 R12, c[0x0][0x390] ;  /* 0x0000e400ff0c7b82 */ /* 0x000e620000000a00 */
[----:B------:R-:W-:Y:S01]  /*01b0*/  I2FP.F32.U32 R0, R5 ;  /* 0x0000000500007245 */ /* 0x000fe20000201000 */
[----:B------:R-:W-:Y:S06]  /*01c0*/  BSSY.RECONVERGENT B0, `(.L_x_2) ;  /* 0x0000010000007945 */ /* 0x000fec0003800200 */
[----:B------:R-:W1:Y:S01]  /*01d0*/  LDC.64 R10, c[0x0][0x398] ;  /* 0x0000e600ff0a7b82 */ /* 0x000e620000000a00 */
[----:B0-----:R-:W-:-:S04]  /*01e0*/  I2FP.F32.S32 R3, UR4 ;  /* 0x0000000400037c45 */ /* 0x001fc80008201400 */
[----:B------:R-:W0:Y:S08]  /*01f0*/  MUFU.RCP R6, R3 ;  /* 0x0000000300067308 */ /* 0x000e300000001000 */
[----:B------:R-:W2:Y:S01]  /*0200*/  FCHK P0, R0, R3 ;  /* 0x0000000300007302 */ /* 0x000ea20000000000 */
[----:B0-----:R-:W-:-:S04]  /*0210*/  FFMA R7, -R3, R6, 1 ;  /* 0x3f80000003077423 */ /* 0x001fc80000000106 */
[----:B------:R-:W-:Y:S01]  /*0220*/  FFMA R9, R6, R7, R6 ;  /* 0x0000000706097223 */ /* 0x000fe20000000006 */
[----:B-1----:R-:W-:-:S03]  /*0230*/  FADD R7, R10, -R12 ;  /* 0x8000000c0a077221 */ /* 0x002fc60000000000 */
[----:B------:R-:W-:-:S04]  /*0240*/  FFMA R6, R0, R9, RZ ;  /* 0x0000000900067223 */ /* 0x000fc800000000ff */
[----:B------:R-:W-:-:S04]  /*0250*/  FFMA R8, -R3, R6, R0 ;  /* 0x0000000603087223 */ /* 0x000fc80000000100 */
[----:B------:R-:W-:Y:S01]  /*0260*/  FFMA R9, R9, R8, R6 ;  /* 0x0000000809097223 */ /* 0x000fe20000000006 */
[----:B------:R-:W-:Y:S01]  /*0270*/  FADD R6, R11, -R13 ;  /* 0x8000000d0b067221 */ /* 0x000fe20000000000 */
[----:B--2---:R-:W-:Y:S06]  /*0280*/  @!P0 BRA `(.L_x_3) ;  /* 0x00000000000c8947 */ /* 0x004fec0003800000 */
[----:B------:R-:W-:-:S07]  /*0290*/  MOV R8, 0x2b0 ;  /* 0x000002b000087802 */ /* 0x000fce0000000f00 */
[----:B------:R-:W-:Y:S05]  /*02a0*/  CALL.REL.NOINC `($__internal_0_$__cuda_sm3x_div_rn_noftz_f32_slowpath) ;  /* 0x0000000c00747944 */ /* 0x000fea0003c00000 */
[----:B------:R-:W-:-:S07]  /*02b0*/  MOV R9, R0 ;  /* 0x0000000000097202 */ /* 0x000fce0000000f00 */
.L_x_3:
[----:B------:R-:W-:Y:S05]  /*02c0*/  BSYNC.RECONVERGENT B0 ;  /* 0x0000000000007941 */ /* 0x000fea0003800200 */
.L_x_2:
[----:B------:R-:W0:Y:S01]  /*02d0*/  LDCU.64 UR4, c[0x0][0x390] ;  /* 0x00007200ff0477ac */ /* 0x000e220008000a00 */
[----:B------:R-:W-:Y:S01]  /*02e0*/  BSSY.RECONVERGENT B0, `(.L_x_4) ;  /* 0x00000d3000007945 */ /* 0x000fe20003800200 */
[----:B0-----:R-:W-:Y:S01]  /*02f0*/  FFMA R0, R4, R7, UR4 ;  /* 0x0000000404007e23 */ /* 0x001fe20008000007 */
[----:B------:R-:W-:Y:S01]  /*0300*/  FFMA R3, R9, R6, UR5 ;  /* 0x0000000509037e23 */ /* 0x000fe20008000006 */
[----:B------:R-:W0:Y:S01]  /*0310*/  LDCU.64 UR4, c[0x0][0x358] ;  /* 0x00006b00ff0477ac */ /* 0x000e220008000a00 */
[----:B------:R-:W-:Y:S02]  /*0320*/  HFMA2 R9, -RZ, RZ, 0, 0 ;  /* 0x00000000ff097431 */ /* 0x000fe400000001ff */
[----:B------:R-:W-:Y:S01]  /*0330*/  FMUL R4, R0, R0 ;  /* 0x0000000000047220 */ /* 0x000fe20000400000 */
[----:B------:R-:W-:-:S04]  /*0340*/  FMUL R7, R3, R3 ;  /* 0x0000000303077220 */ /* 0x000fc80000400000 */
[----:B------:R-:W-:-:S05]  /*0350*/  FADD R6, R4, R7 ;  /* 0x0000000704067221 */ /* 0x000fca0000000000 */
[----:B------:R-:W-:-:S13]  /*0360*/  FSETP.GEU.AND P0, PT, R6, 4, PT ;  /* 0x408000000600780b */ /* 0x000fda0003f0e000 */
[----:B0-----:R-:W-:Y:S05]  /*0370*/  @P0 BRA `(.L_x_5) ;  /* 0x0000000c00240947 */ /* 0x001fea0003800000 */
[----:B------:R-:W-:Y:S02]  /*0380*/  MOV R8, R4 ;  /* 0x0000000400087202 */ /* 0x000fe40000000f00 */
[----:B------:R-:W-:Y:S02]  /*0390*/  MOV R9, R7 ;  /* 0x0000000700097202 */ /* 0x000fe40000000f00 */
[----:B------:R-:W-:Y:S02]  /*03a0*/  MOV R4, RZ ;  /* 0x000000ff00047202 */ /* 0x000fe40000000f00 */
[----:B------:R-:W-:Y:S02]  /*03b0*/  MOV R6, R3 ;  /* 0x0000000300067202 */ /* 0x000fe40000000f00 */
[----:B------:R-:W-:-:S07]  /*03c0*/  MOV R7, R0 ;  /* 0x0000000000077202 */ /* 0x000fce0000000f00 */
.L_x_21:
[----:B------:R-:W-:Y:S01]  /*03d0*/  FMUL R10, R7, R6 ;  /* 0x00000006070a7220 */ /* 0x000fe20000400000 */
[----:B------:R-:W-:-:S03]  /*03e0*/  FADD R9, -R9, R8 ;  /* 0x0000000809097221 */ /* 0x000fc60000000100 */
[----:B------:R-:W-:Y:S01]  /*03f0*/  FFMA R10, R7, R6, R10 ;  /* 0x00000006070a7223 */ /* 0x000fe2000000000a */
[----:B------:R-:W-:-:S03]  /*0400*/  FADD R9, R0, R9 ;  /* 0x0000000900097221 */ /* 0x000fc60000000000 */
[----:B------:R-:W-:Y:S01]  /*0410*/  FADD R10, R3, R10 ;  /* 0x0000000a030a7221 */ /* 0x000fe20000000000 */
[----:B------:R-:W-:-:S03]  /*0420*/  FMUL R7, R9, R9 ;  /* 0x0000000909077220 */ /* 0x000fc60000400000 */
[----:B------:R-:W-:-:S04]  /*0430*/  FMUL R8, R10, R10 ;  /* 0x0000000a0a087220 */ /* 0x000fc80000400000 */
[----:B------:R-:W-:-:S05]  /*0440*/  FADD R6, R7, R8 ;  /* 0x0000000807067221 */ /* 0x000fca0000000000 */
[----:B------:R-:W-:-:S13]  /*0450*/  FSETP.GEU.AND P0, PT, R6, 4, PT ;  /* 0x408000000600780b */ /* 0x000fda0003f0e000 */
[----:B------:R-:W-:Y:S05]  /*0460*/  @P0 BRA `(.L_x_6) ;  /* 0x0000000800e40947 */ /* 0x000fea0003800000 */
[----:B------:R-:W-:Y:S01]  /*0470*/  FMUL R6, R9, R10 ;  /* 0x0000000a09067220 */ /* 0x000fe20000400000 */
[----:B------:R-:W-:-:S03]  /*0480*/  FADD R7, R7, -R8 ;  /* 0x8000000807077221 */ /* 0x000fc60000000000 */
        /* <DEDUP_REMOVED lines=138> */
[----:B------:R-:W-:Y:S01]  /*0d30*/  IADD3 R10, PT, PT, R4, 0x10, RZ ;  /* 0x00000010040a7810 */ /* 0x000fe20007ffe0ff */
[-C--:B------:R-:W-:Y:S01]  /*0d40*/  FMUL R4, R9, R6.reuse ;  /* 0x0000000609047220 */ /* 0x080fe20000400000 */
[----:B------:R-:W-:Y:S02]  /*0d50*/  FADD R7, R7, -R8 ;  /* 0x8000000807077221 */ /* 0x000fe40000000000 */
[----:B------:R-:W-:Y:S01]  /*0d60*/  ISETP.NE.AND P0, PT, R10, 0x100, PT ;  /* 0x000001000a00780c */ /* 0x000fe20003f05270 */
[----:B------:R-:W-:Y:S01]  /*0d70*/  FFMA R4, R9, R6, R4 ;  /* 0x0000000609047223 */ /* 0x000fe20000000004 */
[----:B------:R-:W-:-:S11]  /*0d80*/  MOV R9, 0x100 ;  /* 0x0000010000097802 */ /* 0x000fd60000000f00 */
[----:B------:R-:W-:Y:S05]  /*0d90*/  @!P0 BRA `(.L_x_5) ;  /* 0x00000000009c8947 */ /* 0x000fea0003800000 */
[----:B------:R-:W-:Y:S01]  /*0da0*/  FADD R7, R0, R7 ;  /* 0x0000000700077221 */ /* 0x000fe20000000000 */
[----:B------:R-:W-:-:S03]  /*0db0*/  FADD R6, R3, R4 ;  /* 0x0000000403067221 */ /* 0x000fc60000000000 */
[----:B------:R-:W-:Y:S01]  /*0dc0*/  FMUL R8, R7, R7 ;  /* 0x0000000707087220 */ /* 0x000fe20000400000 */
[----:B------:R-:W-:-:S04]  /*0dd0*/  FMUL R9, R6, R6 ;  /* 0x0000000606097220 */ /* 0x000fc80000400000 */
[----:B------:R-:W-:-:S05]  /*0de0*/  FADD R4, R8, R9 ;  /* 0x0000000908047221 */ /* 0x000fca0000000000 */
[----:B------:R-:W-:Y:S02]  /*0df0*/  FSETP.GEU.AND P0, PT, R4, 4, PT ;  /* 0x408000000400780b */ /* 0x000fe40003f0e000 */
[----:B------:R-:W-:-:S11]  /*0e00*/  MOV R4, R10 ;  /* 0x0000000a00047202 */ /* 0x000fd60000000f00 */
[----:B------:R-:W-:Y:S05]  /*0e10*/  @!P0 BRA `(.L_x_21) ;  /* 0xfffffff4006c8947 */ /* 0x000fea000383ffff */
[----:B------:R-:W-:Y:S01]  /*0e20*/  MOV R9, R4 ;  /* 0x0000000400097202 */ /* 0x000fe20000000f00 */
[----:B------:R-:W-:Y:S06]  /*0e30*/  BRA `(.L_x_5) ;  /* 0x0000000000747947 */ /* 0x000fec0003800000 */
.L_x_20:
[----:B------:R-:W-:Y:S01]  /*0e40*/  IADD3 R9, PT, PT, R4, 0xf, RZ ;  /* 0x0000000f04097810 */ /* 0x000fe20007ffe0ff */
[----:B------:R-:W-:Y:S06]  /*0e50*/  BRA `(.L_x_5) ;  /* 0x00000000006c7947 */ /* 0x000fec0003800000 */
.L_x_19:
[----:B------:R-:W-:Y:S01]  /*0e60*/  IADD3 R9, PT, PT, R4, 0xe, RZ ;  /* 0x0000000e04097810 */ /* 0x000fe20007ffe0ff */
[----:B------:R-:W-:Y:S06]  /*0e70*/  BRA `(.L_x_5) ;  /* 0x0000000000647947 */ /* 0x000fec0003800000 */
.L_x_18:
[----:B------:R-:W-:Y:S01]  /*0e80*/  IADD3 R9, PT, PT, R4, 0xd, RZ ;  /* 0x0000000d04097810 */ /* 0x000fe20007ffe0ff */
[----:B------:R-:W-:Y:S06]  /*0e90*/  BRA `(.L_x_5) ;  /* 0x00000000005c7947 */ /* 0x000fec0003800000 */
.L_x_17:
[----:B------:R-:W-:Y:S01]  /*0ea0*/  IADD3 R9, PT, PT, R4, 0xc, RZ ;  /* 0x0000000c04097810 */ /* 0x000fe20007ffe0ff */
[----:B------:R-:W-:Y:S06]  /*0eb0*/  BRA `(.L_x_5) ;  /* 0x0000000000547947 */ /* 0x000fec0003800000 */
.L_x_16:
[----:B------:R-:W-:Y:S01]  /*0ec0*/  IADD3 R9, PT, PT, R4, 0xb, RZ ;  /* 0x0000000b04097810 */ /* 0x000fe20007ffe0ff */
[----:B------:R-:W-:Y:S06]  /*0ed0*/  BRA `(.L_x_5) ;  /* 0x00000000004c7947 */ /* 0x000fec0003800000 */
.L_x_15:
[----:B------:R-:W-:Y:S01]  /*0ee0*/  IADD3 R9, PT, PT, R4, 0xa, RZ ;  /* 0x0000000a04097810 */ /* 0x000fe20007ffe0ff */
[----:B------:R-:W-:Y:S06]  /*0ef0*/  BRA `(.L_x_5) ;  /* 0x0000000000447947 */ /* 0x000fec0003800000 */
.L_x_14:
[----:B------:R-:W-:Y:S01]  /*0f00*/  IADD3 R9, PT, PT, R4, 0x9, RZ ;  /* 0x0000000904097810 */ /* 0x000fe20007ffe0ff */
[----:B------:R-:W-:Y:S06]  /*0f10*/  BRA `(.L_x_5) ;  /* 0x00000000003c7947 */ /* 0x000fec0003800000 */
.L_x_13:
[----:B------:R-:W-:Y:S01]  /*0f20*/  IADD3 R9, PT, PT, R4, 0x8, RZ ;  /* 0x0000000804097810 */ /* 0x000fe20007ffe0ff */
[----:B------:R-:W-:Y:S06]  /*0f30*/  BRA `(.L_x_5) ;  /* 0x0000000000347947 */ /* 0x000fec0003800000 */
.L_x_12:
[----:B------:R-:W-:Y:S01]  /*0f40*/  IADD3 R9, PT, PT, R4, 0x7, RZ ;  /* 0x0000000704097810 */ /* 0x000fe20007ffe0ff */
[----:B------:R-:W-:Y:S06]  /*0f50*/  BRA `(.L_x_5) ;  /* 0x00000000002c7947 */ /* 0x000fec0003800000 */
.L_x_11:
[----:B------:R-:W-:Y:S01]  /*0f60*/  IADD3 R9, PT, PT, R4, 0x6, RZ ;  /* 0x0000000604097810 */ /* 0x000fe20007ffe0ff */
[----:B------:R-:W-:Y:S06]  /*0f70*/  BRA `(.L_x_5) ;  /* 0x0000000000247947 */ /* 0x000fec0003800000 */
.L_x_10:
[----:B------:R-:W-:Y:S01]  /*0f80*/  IADD3 R9, PT, PT, R4, 0x5, RZ ;  /* 0x0000000504097810 */ /* 0x000fe20007ffe0ff */
[----:B------:R-:W-:Y:S06]  /*0f90*/  BRA `(.L_x_5) ;  /* 0x00000000001c7947 */ /* 0x000fec0003800000 */
.L_x_9:
[----:B------:R-:W-:Y:S01]  /*0fa0*/  IADD3 R9, PT, PT, R4, 0x4, RZ ;  /* 0x0000000404097810 */ /* 0x000fe20007ffe0ff */
[----:B------:R-:W-:Y:S06]  /*0fb0*/  BRA `(.L_x_5) ;  /* 0x0000000000147947 */ /* 0x000fec0003800000 */
.L_x_8:
[----:B------:R-:W-:Y:S01]  /*0fc0*/  IADD3 R9, PT, PT, R4, 0x3, RZ ;  /* 0x0000000304097810 */ /* 0x000fe20007ffe0ff */
[----:B------:R-:W-:Y:S06]  /*0fd0*/  BRA `(.L_x_5) ;  /* 0x00000000000c7947 */ /* 0x000fec0003800000 */
.L_x_7:
[----:B------:R-:W-:Y:S01]  /*0fe0*/  IADD3 R9, PT, PT, R4, 0x2, RZ ;  /* 0x0000000204097810 */ /* 0x000fe20007ffe0ff */
[----:B------:R-:W-:Y:S06]  /*0ff0*/  BRA `(.L_x_5) ;  /* 0x0000000000047947 */ /* 0x000fec0003800000 */
.L_x_6:
[----:B------:R-:W-:-:S07]  /*1000*/  IADD3 R9, PT, PT, R4, 0x1, RZ ;  /* 0x0000000104097810 */ /* 0x000fce0007ffe0ff */
.L_x_5:
[----:B------:R-:W-:Y:S05]  /*1010*/  BSYNC.RECONVERGENT B0 ;  /* 0x0000000000007941 */ /* 0x000fea0003800200 */
.L_x_4:
[----:B------:R-:W0:Y:S01]  /*1020*/  LDC.64 R6, c[0x0][0x380] ;  /* 0x0000e000ff067b82 */ /* 0x000e220000000a00 */
[----:B------:R-:W1:Y:S02]  /*1030*/  LDCU UR6, c[0x0][0x388] ;  /* 0x00007100ff0677ac */ /* 0x000e640008000800 */
[----:B-1----:R-:W-:-:S04]  /*1040*/  IMAD R3, R5, UR6, R2 ;  /* 0x0000000605037c24 */ /* 0x002fc8000f8e0202 */
[----:B0-----:R-:W-:-:S05]  /*1050*/  IMAD.WIDE R2, R3, 0x4, R6 ;  /* 0x0000000403027825 */ /* 0x001fca00078e0206 */
[----:B------:R-:W-:Y:S01]  /*1060*/  STG.E desc[UR4][R2.64], R9 ;  /* 0x0000000902007986 */ /* 0x000fe2000c101904 */
[----:B------:R-:W-:Y:S05]  /*1070*/  EXIT ;  /* 0x000000000000794d */ /* 0x000fea0003800000 */
        .weak           $__internal_0_$__cuda_sm3x_div_rn_noftz_f32_slowpath
        .type           $__internal_0_$__cuda_sm3x_div_rn_noftz_f32_slowpath,@function
        .size           $__internal_0_$__cuda_sm3x_div_rn_noftz_f32_slowpath,(.L_x_34 - $__internal_0_$__cuda_sm3x_div_rn_noftz_f32_slowpath)
$__internal_0_$__cuda_sm3x_div_rn_noftz_f32_slowpath:
[----:B------:R-:W-:Y:S01]  /*1080*/  SHF.R.U32.HI R10, RZ, 0x17, R3 ;  /* 0x00000017ff0a7819 */ /* 0x000fe20000011603 */
[----:B------:R-:W-:Y:S01]  /*1090*/  BSSY.RECONVERGENT B1, `(.L_x_22) ;  /* 0x0000062000017945 */ /* 0x000fe20003800200 */
[----:B------:R-:W-:Y:S02]  /*10a0*/  SHF.R.U32.HI R9, RZ, 0x17, R0 ;  /* 0x00000017ff097819 */ /* 0x000fe40000011600 */
[----:B------:R-:W-:Y:S02]  /*10b0*/  LOP3.LUT R14, R10, 0xff, RZ, 0xc0, !PT ;  /* 0x000000ff0a0e7812 */ /* 0x000fe400078ec0ff */
[----:B------:R-:W-:Y:S02]  /*10c0*/  LOP3.LUT R12, R9, 0xff, RZ, 0xc0, !PT ;  /* 0x000000ff090c7812 */ /* 0x000fe400078ec0ff */
[----:B------:R-:W-:Y:S02]  /*10d0*/  IADD3 R11, PT, PT, R14, -0x1, RZ ;  /* 0xffffffff0e0b7810 */ /* 0x000fe40007ffe0ff */
[----:B------:R-:W-:-:S02]  /*10e0*/  IADD3 R10, PT, PT, R12, -0x1, RZ ;  /* 0xffffffff0c0a7810 */ /* 0x000fc40007ffe0ff */
[----:B------:R-:W-:-:S04]  /*10f0*/  ISETP.GT.U32.AND P0, PT, R11, 0xfd, PT ;  /* 0x000000fd0b00780c */ /* 0x000fc80003f04070 */
[----:B------:R-:W-:-:S13]  /*1100*/  ISETP.GT.U32.OR P0, PT, R10, 0xfd, P0 ;  /* 0x000000fd0a00780c */ /* 0x000fda0000704470 */
[----:B------:R-:W-:Y:S01]  /*1110*/  @!P0 MOV R9, RZ ;  /* 0x000000ff00098202 */ /* 0x000fe20000000f00 */
[----:B------:R-:W-:Y:S06]  /*1120*/  @!P0 BRA `(.L_x_23) ;  /* 0x00000000005c8947 */ /* 0x000fec0003800000 */
[----:B------:R-:W-:Y:S02]  /*1130*/  FSETP.GTU.FTZ.AND P0, PT, |R0|, +INF , PT ;  /* 0x7f8000000000780b */ /* 0x000fe40003f1c200 */
[----:B------:R-:W-:-:S04]  /*1140*/  FSETP.GTU.FTZ.AND P1, PT, |R3|, +INF , PT ;  /* 0x7f8000000300780b */ /* 0x000fc80003f3c200 */
[----:B------:R-:W-:-:S13]  /*1150*/  PLOP3.LUT P0, PT, P0, P1, PT, 0xf8, 0x8f ;  /* 0x00000000008f781c */ /* 0x000fda0000703f70 */
[----:B------:R-:W-:Y:S05]  /*1160*/  @P0 BRA `(.L_x_24) ;  /* 0x00000004004c0947 */ /* 0x000fea0003800000 */
[----:B------:R-:W-:-:S13]  /*1170*/  LOP3.LUT P0, RZ, R3, 0x7fffffff, R0, 0xc8, !PT ;  /* 0x7fffffff03ff7812 */ /* 0x000fda000780c800 */
[----:B------:R-:W-:Y:S05]  /*1180*/  @!P0 BRA `(.L_x_25) ;  /* 0x00000004003c8947 */ /* 0x000fea0003800000 */
[C---:B------:R-:W-:Y:S02]  /*1190*/  FSETP.NEU.FTZ.AND P2, PT, |R0|.reuse, +INF , PT ;  /* 0x7f8000000000780b */ /* 0x040fe40003f5d200 */
[----:B------:R-:W-:Y:S02]  /*11a0*/  FSETP.NEU.FTZ.AND P1, PT, |R3|, +INF , PT ;  /* 0x7f8000000300780b */ /* 0x000fe40003f3d200 */
[----:B------:R-:W-:-:S11]  /*11b0*/  FSETP.NEU.FTZ.AND P0, PT, |R0|, +INF , PT ;  /* 0x7f8000000000780b */ /* 0x000fd60003f1d200 */
[----:B------:R-:W-:Y:S05]  /*11c0*/  @!P1 BRA !P2, `(.L_x_25) ;  /* 0x00000004002c9947 */ /* 0x000fea0005000000 */
[----:B------:R-:W-:-:S04]  /*11d0*/  LOP3.LUT P2, RZ, R0, 0x7fffffff, RZ, 0xc0, !PT ;  /* 0x7fffffff00ff7812 */ /* 0x000fc8000784c0ff */
[----:B------:R-:W-:-:S13]  /*11e0*/  PLOP3.LUT P1, PT, P1, P2, PT, 0x2f, 0xf2 ;  /* 0x0000000000f2781c */ /* 0x000fda0000f24577 */
[----:B------:R-:W-:Y:S05]  /*11f0*/  @P1 BRA `(.L_x_26) ;  /* 0x0000000400181947 */ /* 0x000fea0003800000 */
[----:B------:R-:W-:-:S04]  /*1200*/  LOP3.LUT P1, RZ, R3, 0x7fffffff, RZ, 0xc0, !PT ;  /* 0x7fffffff03ff7812 */ /* 0x000fc8000782c0ff */
[----:B------:R-:W-:-:S13]  /*1210*/  PLOP3.LUT P0, PT, P0, P1, PT, 0x2f, 0xf2 ;  /* 0x0000000000f2781c */ /* 0x000fda0000702577 */
[----:B------:R-:W-:Y:S05]  /*1220*/  @P0 BRA `(.L_x_27) ;  /* 0x0000000400000947 */ /* 0x000fea0003800000 */
[----:B------:R-:W-:Y:S02]  /*1230*/  ISETP.GE.AND P0, PT, R10, RZ, PT ;  /* 0x000000ff0a00720c */ /* 0x000fe40003f06270 */
[----:B------:R-:W-:-:S11]  /*1240*/  ISETP.GE.AND P1, PT, R11, RZ, PT ;  /* 0x000000ff0b00720c */ /* 0x000fd60003f26270 */
[----:B------:R-:W-:Y:S01]  /*1250*/  @P0 MOV R9, RZ ;  /* 0x000000ff00090202 */ /* 0x000fe20000000f00 */
[----:B------:R-:W-:Y:S01]  /*1260*/  @!P0 FFMA R0, R0, 1.84467440737095516160e+19, RZ ;  /* 0x5f80000000008823 */ /* 0x000fe200000000ff */
[----:B------:R-:W-:Y:S01]  /*1270*/  @!P0 MOV R9, 0xffffffc0 ;  /* 0xffffffc000098802 */ /* 0x000fe20000000f00 */
[----:B------:R-:W-:-:S03]  /*1280*/  @!P1 FFMA R3, R3, 1.84467440737095516160e+19, RZ ;  /* 0x5f80000003039823 */ /* 0x000fc600000000ff */
[----:B------:R-:W-:-:S07]  /*1290*/  @!P1 IADD3 R9, PT, PT, R9, 0x40, RZ ;  /* 0x0000004009099810 */ /* 0x000fce0007ffe0ff */
.L_x_23:
[----:B------:R-:W-:Y:S01]  /*12a0*/  LEA R10, R14, 0xc0800000, 0x17 ;  /* 0xc08000000e0a7811 */ /* 0x000fe200078eb8ff */
[----:B------:R-:W-:Y:S03]  /*12b0*/  BSSY.RECONVERGENT B2, `(.L_x_28) ;  /* 0x0000036000027945 */ /* 0x000fe60003800200 */
[----:B------:R-:W-:Y:S02]  /*12c0*/  IADD3 R10, PT, PT, -R10, R3, RZ ;  /* 0x000000030a0a7210 */ /* 0x000fe40007ffe1ff */
[----:B------:R-:W-:Y:S02]  /*12d0*/  IADD3 R3, PT, PT, R12, -0x7f, RZ ;  /* 0xffffff810c037810 */ /* 0x000fe40007ffe0ff */
[----:B------:R0:W1:Y:S01]  /*12e0*/  MUFU.RCP R11, R10 ;  /* 0x0000000a000b7308 */ /* 0x0000620000001000 */
[----:B------:R-:W-:Y:S02]  /*12f0*/  FADD.FTZ R13, -R10, -RZ ;  /* 0x800000ff0a0d7221 */ /* 0x000fe40000010100 */
[C---:B------:R-:W-:Y:S01]  /*1300*/  IMAD R0, R3.reuse, -0x800000, R0 ;  /* 0xff80000003007824 */ /* 0x040fe200078e0200 */
[----:B0-----:R-:W-:-:S04]  /*1310*/  IADD3 R10, PT, PT, R3, 0x7f, -R14 ;  /* 0x0000007f030a7810 */ /* 0x001fc80007ffe80e */
[----:B------:R-:W-:Y:S01]  /*1320*/  IADD3 R10, PT, PT, R10, R9, RZ ;  /* 0x000000090a0a7210 */ /* 0x000fe20007ffe0ff */
[----:B-1----:R-:W-:-:S04]  /*1330*/  FFMA R12, R11, R13, 1 ;  /* 0x3f8000000b0c7423 */ /* 0x002fc8000000000d */
[----:B------:R-:W-:-:S04]  /*1340*/  FFMA R16, R11, R12, R11 ;  /* 0x0000000c0b107223 */ /* 0x000fc8000000000b */
[----:B------:R-:W-:-:S04]  /*1350*/  FFMA R11, R0, R16, RZ ;  /* 0x00000010000b7223 */ /* 0x000fc800000000ff */
[----:B------:R-:W-:-:S04]  /*1360*/  FFMA R12, R13, R11, R0 ;  /* 0x0000000b0d0c7223 */ /* 0x000fc80000000000 */
[----:B------:R-:W-:-:S04]  /*1370*/  FFMA R11, R16, R12, R11 ;  /* 0x0000000c100b7223 */ /* 0x000fc8000000000b */
[----:B------:R-:W-:-:S04]  /*1380*/  FFMA R12, R13, R11, R0 ;  /* 0x0000000b0d0c7223 */ /* 0x000fc80000000000 */
[----:B------:R-:W-:-:S05]  /*1390*/  FFMA R0, R16, R12, R11 ;  /* 0x0000000c10007223 */ /* 0x000fca000000000b */
[----:B------:R-:W-:-:S04]  /*13a0*/  SHF.R.U32.HI R3, RZ, 0x17, R0 ;  /* 0x00000017ff037819 */ /* 0x000fc80000011600 */
[----:B------:R-:W-:-:S04]  /*13b0*/  LOP3.LUT R3, R3, 0xff, RZ, 0xc0, !PT ;  /* 0x000000ff03037812 */ /* 0x000fc800078ec0ff */
[----:B------:R-:W-:-:S04]  /*13c0*/  IADD3 R13, PT, PT, R3, R10, RZ ;  /* 0x0000000a030d7210 */ /* 0x000fc80007ffe0ff */
[----:B------:R-:W-:-:S04]  /*13d0*/  IADD3 R3, PT, PT, R13, -0x1, RZ ;  /* 0xffffffff0d037810 */ /* 0x000fc80007ffe0ff */
[----:B------:R-:W-:-:S13]  /*13e0*/  ISETP.GE.U32.AND P0, PT, R3, 0xfe, PT ;  /* 0x000000fe0300780c */ /* 0x000fda0003f06070 */
[----:B------:R-:W-:Y:S05]  /*13f0*/  @!P0 BRA `(.L_x_29) ;  /* 0x0000000000808947 */ /* 0x000fea0003800000 */
[----:B------:R-:W-:-:S13]  /*1400*/  ISETP.GT.AND P0, PT, R13, 0xfe, PT ;  /* 0x000000fe0d00780c */ /* 0x000fda0003f04270 */
[----:B------:R-:W-:Y:S05]  /*1410*/  @P0 BRA `(.L_x_30) ;  /* 0x00000000006c0947 */ /* 0x000fea0003800000 */
[----:B------:R-:W-:-:S13]  /*1420*/  ISETP.GE.AND P0, PT, R13, 0x1, PT ;  /* 0x000000010d00780c */ /* 0x000fda0003f06270 */
[----:B------:R-:W-:Y:S05]  /*1430*/  @P0 BRA `(.L_x_31) ;  /* 0x0000000000740947 */ /* 0x000fea0003800000 */
[----:B------:R-:W-:Y:S02]  /*1440*/  ISETP.GE.AND P0, PT, R13, -0x18, PT ;  /* 0xffffffe80d00780c */ /* 0x000fe40003f06270 */
[----:B------:R-:W-:-:S11]  /*1450*/  LOP3.LUT R0, R0, 0x80000000, RZ, 0xc0, !PT ;  /* 0x8000000000007812 */ /* 0x000fd600078ec0ff */
[----:B------:R-:W-:Y:S05]  /*1460*/  @!P0 BRA `(.L_x_31) ;  /* 0x0000000000688947 */ /* 0x000fea0003800000 */
[CCC-:B------:R-:W-:Y:S01]  /*1470*/  FFMA.RZ R3, R16.reuse, R12.reuse, R11.reuse ;  /* 0x0000000c10037223 */ /* 0x1c0fe2000000c00b */
[CCC-:B------:R-:W-:Y:S01]  /*1480*/  FFMA.RM R10, R16.reuse, R12.reuse, R11.reuse ;  /* 0x0000000c100a7223 */ /* 0x1c0fe2000000400b */
[C---:B------:R-:W-:Y:S02]  /*1490*/  ISETP.NE.AND P2, PT, R13.reuse, RZ, PT ;  /* 0x000000ff0d00720c */ /* 0x040fe40003f45270 */
[----:B------:R-:W-:Y:S02]  /*14a0*/  ISETP.NE.AND P1, PT, R13, RZ, PT ;  /* 0x000000ff0d00720c */ /* 0x000fe40003f25270 */
[----:B------:R-:W-:Y:S01]  /*14b0*/  LOP3.LUT R9, R3, 0x7fffff, RZ, 0xc0, !PT ;  /* 0x007fffff03097812 */ /* 0x000fe200078ec0ff */
[----:B------:R-:W-:Y:S01]  /*14c0*/  FFMA.RP R3, R16, R12, R11 ;  /* 0x0000000c10037223 */ /* 0x000fe2000000800b */
[----:B------:R-:W-:Y:S02]  /*14d0*/  IADD3 R12, PT, PT, R13, 0x20, RZ ;  /* 0x000000200d0c7810 */ /* 0x000fe40007ffe0ff */
[----:B------:R-:W-:-:S02]  /*14e0*/  LOP3.LUT R9, R9, 0x800000, RZ, 0xfc, !PT ;  /* 0x0080000009097812 */ /* 0x000fc400078efcff */
[----:B------:R-:W-:Y:S02]  /*14f0*/  IADD3 R11, PT, PT, -R13, RZ, RZ ;  /* 0x000000ff0d0b7210 */ /* 0x000fe40007ffe1ff */
[----:B------:R-:W-:Y:S02]  /*1500*/  SHF.L.U32 R12, R9, R12, RZ ;  /* 0x0000000c090c7219 */ /* 0x000fe400000006ff */
[----:B------:R-:W-:Y:S02]  /*1510*/  FSETP.NEU.FTZ.AND P0, PT, R3, R10, PT ;  /* 0x0000000a0300720b */ /* 0x000fe40003f1d000 */
[----:B------:R-:W-:Y:S02]  /*1520*/  SEL R10, R11, RZ, P2 ;  /* 0x000000ff0b0a7207 */ /* 0x000fe40001000000 */
[----:B------:R-:W-:Y:S02]  /*1530*/  ISETP.NE.AND P1, PT, R12, RZ, P1 ;  /* 0x000000ff0c00720c */ /* 0x000fe40000f25270 */
[----:B------:R-:W-:-:S02]  /*1540*/  SHF.R.U32.HI R10, RZ, R10, R9 ;  /* 0x0000000aff0a7219 */ /* 0x000fc40000011609 */
[----:B------:R-:W-:Y:S02]  /*1550*/  PLOP3.LUT P0, PT, P0, P1, PT, 0xf8, 0x8f ;  /* 0x00000000008f781c */ /* 0x000fe40000703f70 */
[----:B------:R-:W-:Y:S02]  /*1560*/  SHF.R.U32.HI R12, RZ, 0x1, R10 ;  /* 0x00000001ff0c7819 */ /* 0x000fe4000001160a */
[----:B------:R-:W-:-:S04]  /*1570*/  SEL R3, RZ, 0x1, !P0 ;  /* 0x00000001ff037807 */ /* 0x000fc80004000000 */
[----:B------:R-:W-:-:S04]  /*1580*/  LOP3.LUT R3, R3, 0x1, R12, 0xf8, !PT ;  /* 0x0000000103037812 */ /* 0x000fc800078ef80c */
[----:B------:R-:W-:-:S04]  /*1590*/  LOP3.LUT R3, R3, R10, RZ, 0xc0, !PT ;  /* 0x0000000a03037212 */ /* 0x000fc800078ec0ff */
[----:B------:R-:W-:-:S04]  /*15a0*/  IADD3 R3, PT, PT, R12, R3, RZ ;  /* 0x000000030c037210 */ /* 0x000fc80007ffe0ff */
[----:B------:R-:W-:Y:S01]  /*15b0*/  LOP3.LUT R0, R3, R0, RZ, 0xfc, !PT ;  /* 0x0000000003007212 */ /* 0x000fe200078efcff */
[----:B------:R-:W-:Y:S06]  /*15c0*/  BRA `(.L_x_31) ;  /* 0x0000000000107947 */ /* 0x000fec0003800000 */
.L_x_30:
[----:B------:R-:W-:-:S04]  /*15d0*/  LOP3.LUT R0, R0, 0x80000000, RZ, 0xc0, !PT ;  /* 0x8000000000007812 */ /* 0x000fc800078ec0ff */
[----:B------:R-:W-:Y:S01]  /*15e0*/  LOP3.LUT R0, R0, 0x7f800000, RZ, 0xfc, !PT ;  /* 0x7f80000000007812 */ /* 0x000fe200078efcff */
[----:B------:R-:W-:Y:S06]  /*15f0*/  BRA `(.L_x_31) ;  /* 0x0000000000047947 */ /* 0x000fec0003800000 */
.L_x_29:
[----:B------:R-:W-:-:S07]  /*1600*/  LEA R0, R10, R0, 0x17 ;  /* 0x000000000a007211 */ /* 0x000fce00078eb8ff */
.L_x_31:
[----:B------:R-:W-:Y:S05]  /*1610*/  BSYNC.RECONVERGENT B2 ;  /* 0x0000000000027941 */ /* 0x000fea0003800200 */
.L_x_28:
[----:B------:R-:W-:Y:S05]  /*1620*/  BRA `(.L_x_32) ;  /* 0x0000000000207947 */ /* 0x000fea0003800000 */
.L_x_27:
[----:B------:R-:W-:-:S04]  /*1630*/  LOP3.LUT R0, R3, 0x80000000, R0, 0x48, !PT ;  /* 0x8000000003007812 */ /* 0x000fc800078e4800 */
[----:B------:R-:W-:Y:S01]  /*1640*/  LOP3.LUT R0, R0, 0x7f800000, RZ, 0xfc, !PT ;  /* 0x7f80000000007812 */ /* 0x000fe200078efcff */
[----:B------:R-:W-:Y:S06]  /*1650*/  BRA `(.L_x_32) ;  /* 0x0000000000147947 */ /* 0x000fec0003800000 */
.L_x_26:
[----:B------:R-:W-:Y:S01]  /*1660*/  LOP3.LUT R0, R3, 0x80000000, R0, 0x48, !PT ;  /* 0x8000000003007812 */ /* 0x000fe200078e4800 */
[----:B------:R-:W-:Y:S06]  /*1670*/  BRA `(.L_x_32) ;  /* 0x00000000000c7947 */ /* 0x000fec0003800000 */
.L_x_25:
[----:B------:R-:W0:Y:S01]  /*1680*/  MUFU.RSQ R0, -QNAN ;  /* 0xffc0000000007908 */ /* 0x000e220000001400 */
[----:B------:R-:W-:Y:S05]  /*1690*/  BRA `(.L_x_32) ;  /* 0x0000000000047947 */ /* 0x000fea0003800000 */
.L_x_24:
[----:B------:R-:W-:-:S07]  /*16a0*/  FADD.FTZ R0, R0, R3 ;  /* 0x0000000300007221 */ /* 0x000fce0000010000 */
.L_x_32:
[----:B------:R-:W-:Y:S05]  /*16b0*/  BSYNC.RECONVERGENT B1 ;  /* 0x0000000000017941 */ /* 0x000fea0003800200 */
.L_x_22:
[----:B------:R-:W-:-:S04]  /*16c0*/  HFMA2 R9, -RZ, RZ, 0, 0 ;  /* 0x00000000ff097431 */ /* 0x000fc800000001ff */
[----:B0-----:R-:W-:Y:S05]  /*16d0*/  RET.REL.NODEC R8 `(mandelbrot_k) ;  /* 0xffffffe808487950 */ /* 0x001fea0003c3ffff */
.L_x_33:
[----:B------:R-:W-:-:S00]  /*16e0*/  BRA `(.L_x_33) ;  /* 0xfffffffc00fc7947 */ /* 0x000fc0000383ffff */
[----:B------:R-:W-:-:S00]  /*16f0*/  NOP ;  /* 0x0000000000007918 */ /* 0x000fc00000000000 */
        /* <DEDUP_REMOVED lines=8> */
.L_x_34:


//--------------------- .nv.shared.reserved.0     --------------------------
	.section	.nv.shared.reserved.0,"aw",@nobits
	.weak		__nv_reservedSMEM_offset_0_alias
	.size		__nv_reservedSMEM_offset_0_alias, 0, 64
	.other		__nv_reservedSMEM_offset_0_alias,@"STO_CUDA_RESERVED_SHARED STV_DEFAULT"
__nv_reservedSMEM_offset_0_alias:
	.zero		0
	.zero		64


//--------------------- .nv.constant0.mandelbrot_k --------------------------
	.section	.nv.constant0.mandelbrot_k,"a",@progbits
	.sectionflags	@""
	.align	4
.nv.constant0.mandelbrot_k:
	.zero		928


//--------------------- SYMBOLS --------------------------

	.type		.nv.reservedSmem.offset0,@object
	.size		.nv.reservedSmem.offset0,0x4
